//
// Generated by NVIDIA NVVM Compiler
//
// Compiler Build ID: CL-36424714
// Cuda compilation tools, release 13.0, V13.0.88
// Based on NVVM 20.0.0
//

.version 9.0
.target sm_100
.address_size 64

	// .globl	_Z9wmma_gemmPK6__halfS1_Pfi

.visible .entry _Z9wmma_gemmPK6__halfS1_Pfi(
	.param .u64 .ptr .align 1 _Z9wmma_gemmPK6__halfS1_Pfi_param_0,
	.param .u64 .ptr .align 1 _Z9wmma_gemmPK6__halfS1_Pfi_param_1,
	.param .u64 .ptr .align 1 _Z9wmma_gemmPK6__halfS1_Pfi_param_2,
	.param .u32 _Z9wmma_gemmPK6__halfS1_Pfi_param_3
)
{
	.reg .pred 	%p<6>;
	.reg .b32 	%r<142>;
	.reg .b32 	%f<124>;
	.reg .b64 	%rd<38>;

	ld.param.u64 	%rd7, [_Z9wmma_gemmPK6__halfS1_Pfi_param_0];
	ld.param.u32 	%r36, [_Z9wmma_gemmPK6__halfS1_Pfi_param_3];
	cvta.to.global.u64 	%rd1, %rd7;
	mov.u32 	%r37, %ctaid.y;
	shl.b32 	%r1, %r37, 4;
	mov.u32 	%r38, %ctaid.x;
	shl.b32 	%r2, %r38, 4;
	add.s32 	%r40, %r1, 16;
	add.s32 	%r41, %r2, 16;
	max.s32 	%r42, %r40, %r41;
	setp.le.s32 	%p1, %r42, %r36;
	@%p1 bra 	$L__BB0_1;
	bra.uni 	$L__BB0_8;
$L__BB0_1:
	mul.lo.s32 	%r7, %r36, %r1;
	add.s32 	%r44, %r36, -1;
	shr.u32 	%r45, %r44, 4;
	add.s32 	%r8, %r45, 1;
	and.b32  	%r9, %r8, 3;
	setp.lt.u32 	%p2, %r36, 49;
	mov.b32 	%r138, 0;
	mov.f32 	%f123, 0f00000000;
	mov.f32 	%f122, %f123;
	mov.f32 	%f121, %f123;
	mov.f32 	%f120, %f123;
	mov.f32 	%f119, %f123;
	mov.f32 	%f118, %f123;
	mov.f32 	%f117, %f123;
	mov.f32 	%f116, %f123;
	@%p2 bra 	$L__BB0_4;
	mul.wide.u32 	%rd8, %r7, 2;
	add.s64 	%rd9, %rd8, %rd1;
	add.s64 	%rd37, %rd9, 64;
	shl.b32 	%r47, %r36, 5;
	add.s32 	%r136, %r47, %r2;
	mad.lo.s32 	%r135, %r36, 48, %r2;
	shl.b32 	%r48, %r36, 4;
	add.s32 	%r134, %r2, %r48;
	and.b32  	%r49, %r8, 536870908;
	neg.s32 	%r131, %r49;
	mov.b32 	%r138, 0;
	mov.f32 	%f123, 0f00000000;
	mov.u32 	%r132, %r7;
	mov.u32 	%r133, %r2;
$L__BB0_3:
	ld.param.u64 	%rd34, [_Z9wmma_gemmPK6__halfS1_Pfi_param_1];
	mul.wide.u32 	%rd10, %r132, 2;
	add.s64 	%rd11, %rd1, %rd10;
	cvta.to.global.u64 	%rd12, %rd34;
	mul.wide.s32 	%rd13, %r133, 2;
	add.s64 	%rd14, %rd12, %rd13;
	wmma.load.a.sync.aligned.row.m16n16k16.global.f16 	{%r50, %r51, %r52, %r53, %r54, %r55, %r56, %r57}, [%rd11], %r36;
	wmma.load.b.sync.aligned.row.m16n16k16.global.f16 	{%r58, %r59, %r60, %r61, %r62, %r63, %r64, %r65}, [%rd14], %r36;
	wmma.mma.sync.aligned.row.row.m16n16k16.f32.f32 {%f60, %f61, %f62, %f63, %f64, %f65, %f66, %f67}, {%r50, %r51, %r52, %r53, %r54, %r55, %r56, %r57}, {%r58, %r59, %r60, %r61, %r62, %r63, %r64, %r65}, {%f116, %f117, %f118, %f119, %f120, %f121, %f122, %f123};
	add.s64 	%rd15, %rd37, -32;
	mul.wide.s32 	%rd16, %r134, 2;
	add.s64 	%rd17, %rd12, %rd16;
	wmma.load.a.sync.aligned.row.m16n16k16.global.f16 	{%r66, %r67, %r68, %r69, %r70, %r71, %r72, %r73}, [%rd15], %r36;
	wmma.load.b.sync.aligned.row.m16n16k16.global.f16 	{%r74, %r75, %r76, %r77, %r78, %r79, %r80, %r81}, [%rd17], %r36;
	wmma.mma.sync.aligned.row.row.m16n16k16.f32.f32 {%f68, %f69, %f70, %f71, %f72, %f73, %f74, %f75}, {%r66, %r67, %r68, %r69, %r70, %r71, %r72, %r73}, {%r74, %r75, %r76, %r77, %r78, %r79, %r80, %r81}, {%f60, %f61, %f62, %f63, %f64, %f65, %f66, %f67};
	mul.wide.s32 	%rd18, %r136, 2;
	add.s64 	%rd19, %rd12, %rd18;
	wmma.load.a.sync.aligned.row.m16n16k16.global.f16 	{%r82, %r83, %r84, %r85, %r86, %r87, %r88, %r89}, [%rd37], %r36;
	wmma.load.b.sync.aligned.row.m16n16k16.global.f16 	{%r90, %r91, %r92, %r93, %r94, %r95, %r96, %r97}, [%rd19], %r36;
	wmma.mma.sync.aligned.row.row.m16n16k16.f32.f32 {%f76, %f77, %f78, %f79, %f80, %f81, %f82, %f83}, {%r82, %r83, %r84, %r85, %r86, %r87, %r88, %r89}, {%r90, %r91, %r92, %r93, %r94, %r95, %r96, %r97}, {%f68, %f69, %f70, %f71, %f72, %f73, %f74, %f75};
	add.s64 	%rd20, %rd37, 32;
	mul.wide.s32 	%rd21, %r135, 2;
	add.s64 	%rd22, %rd12, %rd21;
	wmma.load.a.sync.aligned.row.m16n16k16.global.f16 	{%r98, %r99, %r100, %r101, %r102, %r103, %r104, %r105}, [%rd20], %r36;
	wmma.load.b.sync.aligned.row.m16n16k16.global.f16 	{%r106, %r107, %r108, %r109, %r110, %r111, %r112, %r113}, [%rd22], %r36;
	wmma.mma.sync.aligned.row.row.m16n16k16.f32.f32 {%f116, %f117, %f118, %f119, %f120, %f121, %f122, %f123}, {%r98, %r99, %r100, %r101, %r102, %r103, %r104, %r105}, {%r106, %r107, %r108, %r109, %r110, %r111, %r112, %r113}, {%f76, %f77, %f78, %f79, %f80, %f81, %f82, %f83};
	add.s32 	%r138, %r138, 64;
	add.s64 	%rd37, %rd37, 128;
	shl.b32 	%r114, %r36, 6;
	add.s32 	%r136, %r136, %r114;
	add.s32 	%r135, %r135, %r114;
	add.s32 	%r134, %r134, %r114;
	add.s32 	%r133, %r133, %r114;
	add.s32 	%r132, %r132, 64;
	add.s32 	%r131, %r131, 4;
	setp.ne.s32 	%p3, %r131, 0;
	@%p3 bra 	$L__BB0_3;
$L__BB0_4:
	setp.eq.s32 	%p4, %r9, 0;
	@%p4 bra 	$L__BB0_7;
	mad.lo.s32 	%r141, %r138, %r36, %r2;
	shl.b32 	%r26, %r36, 4;
	add.s32 	%r140, %r138, %r7;
	neg.s32 	%r139, %r9;
$L__BB0_6:
	.pragma "nounroll";
	ld.param.u64 	%rd35, [_Z9wmma_gemmPK6__halfS1_Pfi_param_1];
	mul.wide.u32 	%rd23, %r140, 2;
	add.s64 	%rd24, %rd1, %rd23;
	cvta.to.global.u64 	%rd25, %rd35;
	mul.wide.s32 	%rd26, %r141, 2;
	add.s64 	%rd27, %rd25, %rd26;
	wmma.load.a.sync.aligned.row.m16n16k16.global.f16 	{%r115, %r116, %r117, %r118, %r119, %r120, %r121, %r122}, [%rd24], %r36;
	wmma.load.b.sync.aligned.row.m16n16k16.global.f16 	{%r123, %r124, %r125, %r126, %r127, %r128, %r129, %r130}, [%rd27], %r36;
	wmma.mma.sync.aligned.row.row.m16n16k16.f32.f32 {%f116, %f117, %f118, %f119, %f120, %f121, %f122, %f123}, {%r115, %r116, %r117, %r118, %r119, %r120, %r121, %r122}, {%r123, %r124, %r125, %r126, %r127, %r128, %r129, %r130}, {%f116, %f117, %f118, %f119, %f120, %f121, %f122, %f123};
	add.s32 	%r141, %r141, %r26;
	add.s32 	%r140, %r140, 16;
	add.s32 	%r139, %r139, 1;
	setp.ne.s32 	%p5, %r139, 0;
	@%p5 bra 	$L__BB0_6;
$L__BB0_7:
	ld.param.u64 	%rd36, [_Z9wmma_gemmPK6__halfS1_Pfi_param_2];
	cvt.u64.u32 	%rd28, %r7;
	cvt.s64.s32 	%rd29, %r2;
	add.s64 	%rd30, %rd28, %rd29;
	cvta.to.global.u64 	%rd31, %rd36;
	shl.b64 	%rd32, %rd30, 2;
	add.s64 	%rd33, %rd31, %rd32;
	wmma.store.d.sync.aligned.row.m16n16k16.global.f32 	[%rd33], {%f116, %f117, %f118, %f119, %f120, %f121, %f122, %f123}, %r36;
$L__BB0_8:
	ret;

}


// ===== COMPILED SASS (sm_100) =====

	.target	sm_100

	.elftype	@"ET_EXEC"


//--------------------- .note.nv.tkinfo           --------------------------
	.section	.note.nv.tkinfo,"",@"SHT_NOTE"
	.sectionflags	@"SHF_NOTE_NV_TKINFO"
	.tkinfo
        /*0018*/ 	.word	0x00000002
        /*0030*/ 	.string	""
        /*0030*/ 	.string	"ptxas"
        /*0030*/ 	.string	"Cuda compilation tools, release 13.0, V13.0.88"
        /*0030*/ 	.string	"Build cuda_13.0.r13.0/compiler.36424714_0"
        /*0030*/ 	.string	"-arch sm_100 -m 64 "



//--------------------- .note.nv.cuinfo           --------------------------
	.section	.note.nv.cuinfo,"",@"SHT_NOTE"
	.sectionflags	@"SHF_NOTE_NV_CUINFO"
        /*0018*/ 	.short	0x0002
        /*001a*/ 	.short	0x0064
        /*001c*/ 	.short	0x0082
	.zero		2


//--------------------- .nv.info                  --------------------------
	.section	.nv.info,"",@"SHT_CUDA_INFO"
	.align	4


	//----- nvinfo : EIATTR_REGCOUNT
	.align		4
        /*0000*/ 	.byte	0x04, 0x2f
        /*0002*/ 	.short	(.L_1 - .L_0)
	.align		4
.L_0:
        /*0004*/ 	.word	index@(_Z9wmma_gemmPK6__halfS1_Pfi)
        /*0008*/ 	.word	0x00000028


	//----- nvinfo : EIATTR_FRAME_SIZE
	.align		4
.L_1:
        /*000c*/ 	.byte	0x04, 0x11
        /*000e*/ 	.short	(.L_3 - .L_2)
	.align		4
.L_2:
        /*0010*/ 	.word	index@(_Z9wmma_gemmPK6__halfS1_Pfi)
        /*0014*/ 	.word	0x00000000


	//----- nvinfo : EIATTR_MIN_STACK_SIZE
	.align		4
.L_3:
        /*0018*/ 	.byte	0x04, 0x12
        /*001a*/ 	.short	(.L_5 - .L_4)
	.align		4
.L_4:
        /*001c*/ 	.word	index@(_Z9wmma_gemmPK6__halfS1_Pfi)
        /*0020*/ 	.word	0x00000000
.L_5:


//--------------------- .nv.compat                --------------------------
	.section	.nv.compat,"",@"SHT_CUDA_COMPAT_INFO"
	.align	4
        /*0000*/ 	.byte	0x02, 0x09, 0x00, 0x00, 0x02, 0x02, 0x01, 0x00, 0x02, 0x05, 0x05, 0x00, 0x03, 0x07, 0x01, 0x01
        /*0010*/ 	.byte	0x02, 0x03, 0x00, 0x00, 0x02, 0x06, 0x01, 0x00, 0x04, 0x0b, 0x08, 0x00, 0x09, 0x00, 0x00, 0x00
        /*0020*/ 	.byte	0x00, 0x00, 0x00, 0x00


//--------------------- .nv.info._Z9wmma_gemmPK6__halfS1_Pfi --------------------------
	.section	.nv.info._Z9wmma_gemmPK6__halfS1_Pfi,"",@"SHT_CUDA_INFO"
	.sectionflags	@""
	.align	4


	//----- nvinfo : EIATTR_CUDA_API_VERSION
	.align		4
        /*0000*/ 	.byte	0x04, 0x37
        /*0002*/ 	.short	(.L_7 - .L_6)
.L_6:
        /*0004*/ 	.word	0x00000082


	//----- nvinfo : EIATTR_KPARAM_INFO
	.align		4
.L_7:
        /*0008*/ 	.byte	0x04, 0x17
        /*000a*/ 	.short	(.L_9 - .L_8)
.L_8:
        /*000c*/ 	.word	0x00000000
        /*0010*/ 	.short	0x0003
        /*0012*/ 	.short	0x0018
        /*0014*/ 	.byte	0x00, 0xf0, 0x11, 0x00


	//----- nvinfo : EIATTR_KPARAM_INFO
	.align		4
.L_9:
        /*0018*/ 	.byte	0x04, 0x17
        /*001a*/ 	.short	(.L_11 - .L_10)
.L_10:
        /*001c*/ 	.word	0x00000000
        /*0020*/ 	.short	0x0002
        /*0022*/ 	.short	0x0010
        /*0024*/ 	.byte	0x00, 0xf5, 0x21, 0x00


	//----- nvinfo : EIATTR_KPARAM_INFO
	.align		4
.L_11:
        /*0028*/ 	.byte	0x04, 0x17
        /*002a*/ 	.short	(.L_13 - .L_12)
.L_12:
        /*002c*/ 	.word	0x00000000
        /*0030*/ 	.short	0x0001
        /*0032*/ 	.short	0x0008
        /*0034*/ 	.byte	0x00, 0xf5, 0x21, 0x00


	//----- nvinfo : EIATTR_KPARAM_INFO
	.align		4
.L_13:
        /*0038*/ 	.byte	0x04, 0x17
        /*003a*/ 	.short	(.L_15 - .L_14)
.L_14:
        /*003c*/ 	.word	0x00000000
        /*0040*/ 	.short	0x0000
        /*0042*/ 	.short	0x0000
        /*0044*/ 	.byte	0x00, 0xf5, 0x21, 0x00


	//----- nvinfo : EIATTR_SPARSE_MMA_MASK
	.align		4
.L_15:
        /*0048*/ 	.byte	0x03, 0x50
        /*004a*/ 	.short	0x0000


	//----- nvinfo : EIATTR_WMMA_USED
	.align		4
        /*004c*/ 	.byte	0x01, 0x2b
	.zero		2


	//----- nvinfo : EIATTR_MAXREG_COUNT
	.align		4
        /*0050*/ 	.byte	0x03, 0x1b
        /*0052*/ 	.short	0x00ff


	//----- nvinfo : EIATTR_MERCURY_ISA_VERSION
	.align		4
        /*0054*/ 	.byte	0x03, 0x5f
        /*0056*/ 	.short	0x0101


	//----- nvinfo : EIATTR_VRC_CTA_INIT_COUNT
	.align		4
        /*0058*/ 	.byte	0x02, 0x4a
	.zero		1
	.zero		1


	//----- nvinfo : EIATTR_EXIT_INSTR_OFFSETS
	.align		4
        /*005c*/ 	.byte	0x04, 0x1c
        /*005e*/ 	.short	(.L_17 - .L_16)


	//   ....[0]....
.L_16:
        /*0060*/ 	.word	0x000000b0


	//   ....[1]....
        /*0064*/ 	.word	0x00000d20


	//----- nvinfo : EIATTR_CBANK_PARAM_SIZE
	.align		4
.L_17:
        /*0068*/ 	.byte	0x03, 0x19
        /*006a*/ 	.short	0x001c


	//----- nvinfo : EIATTR_PARAM_CBANK
	.align		4
        /*006c*/ 	.byte	0x04, 0x0a
        /*006e*/ 	.short	(.L_19 - .L_18)
	.align		4
.L_18:
        /*0070*/ 	.word	index@(.nv.constant0._Z9wmma_gemmPK6__halfS1_Pfi)
        /*0074*/ 	.short	0x0380
        /*0076*/ 	.short	0x001c


	//----- nvinfo : EIATTR_SW_WAR
	.align		4
.L_19:
        /*0078*/ 	.byte	0x04, 0x36
        /*007a*/ 	.short	(.L_21 - .L_20)
.L_20:
        /*007c*/ 	.word	0x00000008
.L_21:


//--------------------- .nv.callgraph             --------------------------
	.section	.nv.callgraph,"",@"SHT_CUDA_CALLGRAPH"
	.align	4
	.sectionentsize	8
	.align		4
        /*0000*/ 	.word	0x00000000
	.align		4
        /*0004*/ 	.word	0xffffffff
	.align		4
        /*0008*/ 	.word	0x00000000
	.align		4
        /*000c*/ 	.word	0xfffffffe
	.align		4
        /*0010*/ 	.word	0x00000000
	.align		4
        /*0014*/ 	.word	0xfffffffd
	.align		4
        /*0018*/ 	.word	0x00000000
	.align		4
        /*001c*/ 	.word	0xfffffffc


//--------------------- .text._Z9wmma_gemmPK6__halfS1_Pfi --------------------------
	.section	.text._Z9wmma_gemmPK6__halfS1_Pfi,"ax",@progbits
	.align	128
        .global         _Z9wmma_gemmPK6__halfS1_Pfi
        .type           _Z9wmma_gemmPK6__halfS1_Pfi,@function
        .size           _Z9wmma_gemmPK6__halfS1_Pfi,(.L_x_5 - _Z9wmma_gemmPK6__halfS1_Pfi)
        .other          _Z9wmma_gemmPK6__halfS1_Pfi,@"STO_CUDA_ENTRY STV_DEFAULT"
_Z9wmma_gemmPK6__halfS1_Pfi:
.text._Z9wmma_gemmPK6__halfS1_Pfi:
[----:B------:R-:W-:Y:S08]  /*0000*/  LDC R1, c[0x0][0x37c] ;  /* 0x0000df00ff017b82 */ /* 0x000ff00000000800 */
[----:B------:R-:W0:Y:S01]  /*0010*/  S2UR UR6, SR_CTAID.X ;  /* 0x00000000000679c3 */ /* 0x000e220000002500 */
[----:B------:R-:W1:Y:S07]  /*0020*/  LDCU UR11, c[0x0][0x398] ;  /* 0x00007300ff0b77ac */ /* 0x000e6e0008000800 */
[----:B------:R-:W2:Y:S01]  /*0030*/  S2UR UR4, SR_CTAID.Y ;  /* 0x00000000000479c3 */ /* 0x000ea20000002600 */
[----:B0-----:R-:W-:-:S04]  /*0040*/  USHF.L.U32 UR6, UR6, 0x4, URZ ;  /* 0x0000000406067899 */ /* 0x001fc800080006ff */
[----:B------:R-:W-:Y:S02]  /*0050*/  UIADD3 UR5, UPT, UPT, UR6, 0x10, URZ ;  /* 0x0000001006057890 */ /* 0x000fe4000fffe0ff */
[----:B--2---:R-:W-:-:S04]  /*0060*/  USHF.L.U32 UR4, UR4, 0x4, URZ ;  /* 0x0000000404047899 */ /* 0x004fc800080006ff */
[----:B------:R-:W-:Y:S02]  /*0070*/  IMAD.U32 R0, RZ, RZ, UR5 ;  /* 0x00000005ff007e24 */ /* 0x000fe4000f8e00ff */
[----:B------:R-:W-:-:S05]  /*0080*/  IMAD.U32 R3, RZ, RZ, UR4 ;  /* 0x00000004ff037e24 */ /* 0x000fca000f8e00ff */
[----:B------:R-:W-:-:S04]  /*0090*/  VIADDMNMX R0, R3, 0x10, R0, !PT ;  /* 0x0000001003007846 */ /* 0x000fc80007800100 */
[----:B-1----:R-:W-:-:S13]  /*00a0*/  ISETP.GT.AND P0, PT, R0, UR11, PT ;  /* 0x0000000b00007c0c */ /* 0x002fda000bf04270 */
[----:B------:R-:W-:Y:S05]  /*00b0*/  @P0 EXIT ;  /* 0x000000000000094d */ /* 0x000fea0003800000 */
[----:B------:R-:W-:Y:S01]  /*00c0*/  UISETP.GE.U32.AND UP0, UPT, UR11, 0x31, UPT ;  /* 0x000000310b00788c */ /* 0x000fe2000bf06070 */
[----:B------:R-:W-:Y:S01]  /*00d0*/  CS2R R10, SRZ ;  /* 0x00000000000a7805 */ /* 0x000fe2000001ff00 */
[----:B------:R-:W-:Y:S01]  /*00e0*/  UIADD3 UR5, UPT, UPT, UR11, -0x1, URZ ;  /* 0xffffffff0b057890 */ /* 0x000fe2000fffe0ff */
[----:B------:R-:W-:Y:S02]  /*00f0*/  CS2R R8, SRZ ;  /* 0x0000000000087805 */ /* 0x000fe4000001ff00 */
[----:B------:R-:W-:Y:S02]  /*0100*/  CS2R R6, SRZ ;  /* 0x0000000000067805 */ /* 0x000fe4000001ff00 */
[----:B------:R-:W-:Y:S01]  /*0110*/  CS2R R4, SRZ ;  /* 0x0000000000047805 */ /* 0x000fe2000001ff00 */
[----:B------:R-:W-:Y:S01]  /*0120*/  UIMAD UR7, UR4, UR11, URZ ;  /* 0x0000000b040772a4 */ /* 0x000fe2000f8e02ff */
[----:B------:R-:W0:Y:S02]  /*0130*/  LDCU.64 UR12, c[0x0][0x358] ;  /* 0x00006b00ff0c77ac */ /* 0x000e240008000a00 */
[----:B------:R-:W-:Y:S01]  /*0140*/  UMOV UR4, URZ ;  /* 0x000000ff00047c82 */ /* 0x000fe20008000000 */
[----:B------:R-:W-:Y:S01]  /*0150*/  ULEA.HI UR5, UR5, 0x1, URZ, 0x1c ;  /* 0x0000000105057891 */ /* 0x000fe2000f8fe0ff */
[----:B------:R-:W-:Y:S11]  /*0160*/  BRA.U !UP0, `(.L_x_0) ;  /* 0x0000000508e47547 */ /* 0x000ff6000b800000 */
[----:B------:R-:W1:Y:S01]  /*0170*/  S2R R11, SR_LANEID ;  /* 0x00000000000b7919 */ /* 0x000e620000000000 */
[----:B------:R-:W2:Y:S01]  /*0180*/  LDCU.64 UR20, c[0x0][0x380] ;  /* 0x00007000ff1477ac */ /* 0x000ea20008000a00 */
[----:B------:R-:W-:Y:S01]  /*0190*/  IMAD.MOV.U32 R3, RZ, RZ, RZ ;  /* 0x000000ffff037224 */ /* 0x000fe200078e00ff */
[----:B------:R-:W-:Y:S02]  /*01a0*/  USHF.R.U32.HI UR9, URZ, 0x1, UR11 ;  /* 0x00000001ff097899 */ /* 0x000fe4000801160b */
[----:B------:R-:W-:Y:S02]  /*01b0*/  ULOP3.LUT UR8, UR5, 0x1ffffffc, URZ, 0xc0, !UPT ;  /* 0x1ffffffc05087892 */ /* 0x000fe4000f8ec0ff */
[----:B------:R-:W-:Y:S02]  /*01c0*/  ULEA UR14, UR11, UR6, 0x5 ;  /* 0x000000060b0e7291 */ /* 0x000fe4000f8e28ff */
[----:B------:R-:W-:Y:S01]  /*01d0*/  UIMAD UR15, UR11, 0x30, UR6 ;  /* 0x000000300b0f78a4 */ /* 0x000fe2000f8e0206 */
[----:B------:R-:W3:Y:S01]  /*01e0*/  LDCU.64 UR22, c[0x0][0x388] ;  /* 0x00007100ff1677ac */ /* 0x000ee20008000a00 */
[----:B------:R-:W-:-:S02]  /*01f0*/  ULEA UR16, UR11, UR6, 0x4 ;  /* 0x000000060b107291 */ /* 0x000fc4000f8e20ff */
[----:B--2---:R-:W-:Y:S02]  /*0200*/  UIMAD.WIDE.U32 UR4, UR7, 0x2, UR20 ;  /* 0x00000002070478a5 */ /* 0x004fe4000f8e0014 */
[----:B------:R-:W-:Y:S02]  /*0210*/  UIADD3 UR8, UPT, UPT, -UR8, URZ, URZ ;  /* 0x000000ff08087290 */ /* 0x000fe4000fffe1ff */
[----:B------:R-:W-:-:S03]  /*0220*/  UIADD3 UR17, UP0, UPT, UR4, 0x40, URZ ;  /* 0x0000004004117890 */ /* 0x000fc6000ff1e0ff */
[----:B------:R-:W-:Y:S01]  /*0230*/  UMOV UR4, URZ ;  /* 0x000000ff00047c82 */ /* 0x000fe20008000000 */
[----:B------:R-:W-:-:S03]  /*0240*/  UIADD3.X UR10, UPT, UPT, URZ, UR5, URZ, UP0, !UPT ;  /* 0x00000005ff0a7290 */ /* 0x000fc600087fe4ff */
[----:B------:R-:W-:Y:S01]  /*0250*/  UMOV UR5, UR7 ;  /* 0x0000000700057c82 */ /* 0x000fe20008000000 */
[----:B-1----:R-:W-:Y:S02]  /*0260*/  LOP3.LUT R2, R11, 0x3, RZ, 0xc0, !PT ;  /* 0x000000030b027812 */ /* 0x002fe400078ec0ff */
[----:B------:R-:W-:-:S05]  /*0270*/  SHF.R.U32.HI R11, RZ, 0x2, R11 ;  /* 0x00000002ff0b7819 */ /* 0x000fca000001160b */
[----:B------:R-:W-:Y:S01]  /*0280*/  IMAD.WIDE.U32 R2, R11, UR9, R2 ;  /* 0x000000090b027c25 */ /* 0x000fe2000f8e0002 */
[----:B------:R-:W-:-:S03]  /*0290*/  UMOV UR9, UR6 ;  /* 0x0000000600097c82 */ /* 0x000fc60008000000 */
[----:B------:R-:W-:Y:S01]  /*02a0*/  IMAD.MOV.U32 R11, RZ, RZ, RZ ;  /* 0x000000ffff0b7224 */ /* 0x000fe200078e00ff */
[C---:B------:R-:W-:Y:S01]  /*02b0*/  SHF.L.U64.HI R0, R2.reuse, 0x2, R3 ;  /* 0x0000000202007819 */ /* 0x040fe20000010203 */
[----:B---3--:R-:W-:-:S07]  /*02c0*/  IMAD.SHL.U32 R2, R2, 0x4, RZ ;  /* 0x0000000402027824 */ /* 0x008fce00078e00ff */
.L_x_1:
[----:B------:R-:W-:Y:S01]  /*02d0*/  UIMAD.WIDE UR18, UR9, 0x2, UR22 ;  /* 0x00000002091278a5 */ /* 0x000fe2000f8e0216 */
[----:B------:R-:W-:-:S05]  /*02e0*/  IMAD.U32 R19, RZ, RZ, UR11 ;  /* 0x0000000bff137e24 */ /* 0x000fca000f8e00ff */
[----:B------:R-:W-:-:S04]  /*02f0*/  IADD3 R20, P0, PT, R2, UR18, RZ ;  /* 0x0000001202147c10 */ /* 0x000fc8000ff1e0ff */
[----:B------:R-:W-:-:S03]  /*0300*/  IADD3.X R21, PT, PT, R0, UR19, RZ, P0, !PT ;  /* 0x0000001300157c10 */ /* 0x000fc600087fe4ff */
[----:B------:R-:W-:Y:S02]  /*0310*/  IMAD.WIDE.U32 R18, R19, 0x10, R20 ;  /* 0x0000001013127825 */ /* 0x000fe400078e0014 */
[----:B0-----:R-:W2:Y:S04]  /*0320*/  LDG.E R16, desc[UR12][R20.64] ;  /* 0x0000000c14107981 */ /* 0x001ea8000c1e1900 */
[----:B------:R-:W3:Y:S01]  /*0330*/  LDG.E R17, desc[UR12][R18.64] ;  /* 0x0000000c12117981 */ /* 0x000ee2000c1e1900 */
[----:B------:R-:W-:Y:S01]  /*0340*/  UIMAD.WIDE.U32 UR18, UR5, 0x2, UR20 ;  /* 0x00000002051278a5 */ /* 0x000fe2000f8e0014 */
[----:B------:R-:W-:Y:S02]  /*0350*/  IMAD.U32 R29, RZ, RZ, UR11 ;  /* 0x0000000bff1d7e24 */ /* 0x000fe4000f8e00ff */
[----:B------:R-:W4:Y:S03]  /*0360*/  LDG.E R26, desc[UR12][R20.64+0x10] ;  /* 0x0000100c141a7981 */ /* 0x000f26000c1e1900 */
[----:B------:R-:W-:Y:S01]  /*0370*/  IADD3 R22, P0, PT, R2, UR18, RZ ;  /* 0x0000001202167c10 */ /* 0x000fe2000ff1e0ff */
[----:B------:R-:W5:Y:S03]  /*0380*/  LDG.E R27, desc[UR12][R18.64+0x10] ;  /* 0x0000100c121b7981 */ /* 0x000f66000c1e1900 */
[----:B------:R-:W-:-:S03]  /*0390*/  IADD3.X R23, PT, PT, R0, UR19, RZ, P0, !PT ;  /* 0x0000001300177c10 */ /* 0x000fc600087fe4ff */
[----:B------:R-:W-:Y:S02]  /*03a0*/  IMAD.WIDE.U32 R28, R29, 0x10, R22 ;  /* 0x000000101d1c7825 */ /* 0x000fe400078e0016 */
[----:B------:R-:W4:Y:S04]  /*03b0*/  LDG.E R12, desc[UR12][R22.64] ;  /* 0x0000000c160c7981 */ /* 0x000f28000c1e1900 */
[----:B------:R-:W4:Y:S04]  /*03c0*/  LDG.E R14, desc[UR12][R22.64+0x10] ;  /* 0x0000100c160e7981 */ /* 0x000f28000c1e1900 */
[----:B------:R-:W4:Y:S04]  /*03d0*/  LDG.E R13, desc[UR12][R28.64] ;  /* 0x0000000c1c0d7981 */ /* 0x000f28000c1e1900 */
[----:B------:R0:W4:Y:S01]  /*03e0*/  LDG.E R15, desc[UR12][R28.64+0x10] ;  /* 0x0000100c1c0f7981 */ /* 0x000122000c1e1900 */
[----:B------:R-:W-:Y:S01]  /*03f0*/  UIMAD.WIDE UR18, UR16, 0x2, UR22 ;  /* 0x00000002101278a5 */ /* 0x000fe2000f8e0216 */
[----:B------:R-:W-:-:S05]  /*0400*/  IMAD.U32 R33, RZ, RZ, UR11 ;  /* 0x0000000bff217e24 */ /* 0x000fca000f8e00ff */
[----:B------:R-:W-:-:S04]  /*0410*/  IADD3 R34, P0, PT, R2, UR18, RZ ;  /* 0x0000001202227c10 */ /* 0x000fc8000ff1e0ff */
[----:B------:R-:W-:-:S03]  /*0420*/  IADD3.X R35, PT, PT, R0, UR19, RZ, P0, !PT ;  /* 0x0000001300237c10 */ /* 0x000fc600087fe4ff */
[----:B------:R-:W-:Y:S02]  /*0430*/  IMAD.WIDE.U32 R32, R33, 0x10, R34 ;  /* 0x0000001021207825 */ /* 0x000fe400078e0022 */
[----:B------:R-:W5:Y:S04]  /*0440*/  LDG.E R25, desc[UR12][R34.64] ;  /* 0x0000000c22197981 */ /* 0x000f68000c1e1900 */
[----:B------:R-:W5:Y:S01]  /*0450*/  LDG.E R24, desc[UR12][R32.64] ;  /* 0x0000000c20187981 */ /* 0x000f62000c1e1900 */
[----:B------:R-:W-:Y:S01]  /*0460*/  IADD3 R30, P0, PT, R2, UR17, RZ ;  /* 0x00000011021e7c10 */ /* 0x000fe2000ff1e0ff */
[----:B0-----:R-:W-:Y:S02]  /*0470*/  IMAD.U32 R29, RZ, RZ, UR11 ;  /* 0x0000000bff1d7e24 */ /* 0x001fe4000f8e00ff */
[----:B------:R0:W5:Y:S01]  /*0480*/  LDG.E R22, desc[UR12][R34.64+0x10] ;  /* 0x0000100c22167981 */ /* 0x000162000c1e1900 */
[----:B------:R-:W-:-:S03]  /*0490*/  IADD3.X R31, PT, PT, R0, UR10, RZ, P0, !PT ;  /* 0x0000000a001f7c10 */ /* 0x000fc600087fe4ff */
[----:B------:R1:W5:Y:S01]  /*04a0*/  LDG.E R21, desc[UR12][R32.64+0x10] ;  /* 0x0000100c20157981 */ /* 0x000362000c1e1900 */
[----:B------:R-:W-:-:S03]  /*04b0*/  IMAD.WIDE.U32 R28, R29, 0x10, R30 ;  /* 0x000000101d1c7825 */ /* 0x000fc600078e001e */
[----:B------:R-:W5:Y:S04]  /*04c0*/  LDG.E R18, desc[UR12][R30.64+-0x10] ;  /* 0xfffff00c1e127981 */ /* 0x000f68000c1e1900 */
[----:B------:R-:W5:Y:S04]  /*04d0*/  LDG.E R19, desc[UR12][R28.64+-0x10] ;  /* 0xfffff00c1c137981 */ /* 0x000f68000c1e1900 */
[----:B--2---:R-:W-:Y:S04]  /*04e0*/  MOVM.16.MT88 R16, R16 ;  /* 0x000000001010723a */ /* 0x004fe80000000000 */
[----:B---3--:R-:W4:Y:S02]  /*04f0*/  MOVM.16.MT88 R17, R17 ;  /* 0x000000001111723a */ /* 0x008f240000000000 */
[----:B----4-:R-:W-:Y:S02]  /*0500*/  HMMA.16816.F32 R4, R12, R16, R4 ;  /* 0x000000100c04723c */ /* 0x010fe40000001804 */
[----:B------:R2:W3:Y:S04]  /*0510*/  LDG.E R16, desc[UR12][R30.64+-0x20] ;  /* 0xffffe00c1e107981 */ /* 0x0004e8000c1e1900 */
[----:B------:R-:W3:Y:S04]  /*0520*/  LDG.E R17, desc[UR12][R28.64+-0x20] ;  /* 0xffffe00c1c117981 */ /* 0x000ee8000c1e1900 */
[----:B------:R-:W-:Y:S04]  /*0530*/  MOVM.16.MT88 R26, R26 ;  /* 0x000000001a1a723a */ /* 0x000fe80000000000 */
[----:B-----5:R-:W4:Y:S01]  /*0540*/  MOVM.16.MT88 R27, R27 ;  /* 0x000000001b1b723a */ /* 0x020f220000000000 */
[----:B------:R-:W-:Y:S01]  /*0550*/  UIMAD.WIDE UR18, UR14, 0x2, UR22 ;  /* 0x000000020e1278a5 */ /* 0x000fe2000f8e0216 */
[----:B0-----:R-:W-:-:S05]  /*0560*/  IMAD.U32 R35, RZ, RZ, UR11 ;  /* 0x0000000bff237e24 */ /* 0x001fca000f8e00ff */
[----:B-1----:R-:W-:-:S04]  /*0570*/  IADD3 R32, P0, PT, R2, UR18, RZ ;  /* 0x0000001202207c10 */ /* 0x002fc8000ff1e0ff */
[----:B------:R-:W-:-:S03]  /*0580*/  IADD3.X R33, PT, PT, R0, UR19, RZ, P0, !PT ;  /* 0x0000001300217c10 */ /* 0x000fc600087fe4ff */
[----:B------:R-:W-:Y:S02]  /*0590*/  IMAD.WIDE.U32 R34, R35, 0x10, R32 ;  /* 0x0000001023227825 */ /* 0x000fe400078e0020 */
[----:B------:R-:W5:Y:S04]  /*05a0*/  LDG.E R3, desc[UR12][R32.64] ;  /* 0x0000000c20037981 */ /* 0x000f68000c1e1900 */
[----:B------:R-:W5:Y:S01]  /*05b0*/  LDG.E R20, desc[UR12][R34.64] ;  /* 0x0000000c22147981 */ /* 0x000f62000c1e1900 */
[----:B----4-:R-:W-:Y:S03]  /*05c0*/  HMMA.16816.F32 R8, R12, R26, R8 ;  /* 0x0000001a0c08723c */ /* 0x010fe60000001808 */
[----:B------:R-:W-:Y:S04]  /*05d0*/  MOVM.16.MT88 R12, R25 ;  /* 0x00000000190c723a */ /* 0x000fe80000000000 */
[----:B------:R-:W3:Y:S01]  /*05e0*/  MOVM.16.MT88 R13, R24 ;  /* 0x00000000180d723a */ /* 0x000ee20000000000 */
[----:B--2---:R-:W-:-:S03]  /*05f0*/  IADD3 R30, P0, PT, R2, UR17, RZ ;  /* 0x00000011021e7c10 */ /* 0x004fc6000ff1e0ff */
[----:B------:R-:W2:Y:S01]  /*0600*/  LDG.E R15, desc[UR12][R28.64+0x10] ;  /* 0x0000100c1c0f7981 */ /* 0x000ea2000c1e1900 */
[----:B------:R-:W-:-:S03]  /*0610*/  IADD3.X R31, PT, PT, R0, UR10, RZ, P0, !PT ;  /* 0x0000000a001f7c10 */ /* 0x000fc600087fe4ff */
[----:B------:R-:W-:Y:S04]  /*0620*/  MOVM.16.MT88 R22, R22 ;  /* 0x000000001616723a */ /* 0x000fe80000000000 */
[----:B------:R-:W2:Y:S04]  /*0630*/  LDG.E R14, desc[UR12][R30.64+0x10] ;  /* 0x0000100c1e0e7981 */ /* 0x000ea8000c1e1900 */
[----:B------:R-:W0:Y:S01]  /*0640*/  MOVM.16.MT88 R23, R21 ;  /* 0x000000001517723a */ /* 0x000e220000000000 */
[----:B------:R-:W-:-:S03]  /*0650*/  UIMAD.WIDE UR18, UR15, 0x2, UR22 ;  /* 0x000000020f1278a5 */ /* 0x000fc6000f8e0216 */
[----:B------:R1:W4:Y:S01]  /*0660*/  LDG.E R26, desc[UR12][R32.64+0x10] ;  /* 0x0000100c201a7981 */ /* 0x000322000c1e1900 */
[C---:B---3--:R-:W-:Y:S03]  /*0670*/  HMMA.16816.F32 R4, R16.reuse, R12, R4 ;  /* 0x0000000c1004723c */ /* 0x048fe60000001804 */
[----:B------:R-:W2:Y:S04]  /*0680*/  LDG.E R12, desc[UR12][R30.64] ;  /* 0x0000000c1e0c7981 */ /* 0x000ea8000c1e1900 */
[----:B------:R-:W2:Y:S01]  /*0690*/  LDG.E R13, desc[UR12][R28.64] ;  /* 0x0000000c1c0d7981 */ /* 0x000ea2000c1e1900 */
[----:B0-----:R-:W-:Y:S03]  /*06a0*/  HMMA.16816.F32 R16, R16, R22, R8 ;  /* 0x000000161010723c */ /* 0x001fe60000001808 */
[----:B------:R-:W3:Y:S01]  /*06b0*/  LDG.E R22, desc[UR12][R34.64+0x10] ;  /* 0x0000100c22167981 */ /* 0x000ee2000c1e1900 */
[----:B------:R-:W-:Y:S01]  /*06c0*/  IADD3 R36, P0, PT, R2, UR18, RZ ;  /* 0x0000001202247c10 */ /* 0x000fe2000ff1e0ff */
[----:B------:R-:W-:-:S02]  /*06d0*/  IMAD.U32 R11, RZ, RZ, UR11 ;  /* 0x0000000bff0b7e24 */ /* 0x000fc4000f8e00ff */
[----:B------:R-:W3:Y:S01]  /*06e0*/  LDG.E R10, desc[UR12][R30.64+0x30] ;  /* 0x0000300c1e0a7981 */ /* 0x000ee2000c1e1900 */
[----:B------:R-:W-:-:S03]  /*06f0*/  IADD3.X R37, PT, PT, R0, UR19, RZ, P0, !PT ;  /* 0x0000001300257c10 */ /* 0x000fc600087fe4ff */
[----:B-1----:R-:W-:Y:S02]  /*0700*/  IMAD.WIDE.U32 R32, R11, 0x10, R36 ;  /* 0x000000100b207825 */ /* 0x002fe400078e0024 */
[----:B------:R-:W3:Y:S04]  /*0710*/  LDG.E R24, desc[UR12][R36.64] ;  /* 0x0000000c24187981 */ /* 0x000ee8000c1e1900 */
[----:B------:R-:W3:Y:S04]  /*0720*/  LDG.E R25, desc[UR12][R32.64] ;  /* 0x0000000c20197981 */ /* 0x000ee8000c1e1900 */
[----:B-----5:R0:W-:Y:S04]  /*0730*/  MOVM.16.MT88 R8, R3 ;  /* 0x000000000308723a */ /* 0x0201e80000000000 */
[----:B------:R-:W2:Y:S04]  /*0740*/  MOVM.16.MT88 R9, R20 ;  /* 0x000000001409723a */ /* 0x000ea80000000000 */
[----:B0-----:R-:W5:Y:S04]  /*0750*/  LDG.E R3, desc[UR12][R36.64+0x10] ;  /* 0x0000100c24037981 */ /* 0x001f68000c1e1900 */
[----:B------:R-:W5:Y:S04]  /*0760*/  LDG.E R21, desc[UR12][R32.64+0x10] ;  /* 0x0000100c20157981 */ /* 0x000f68000c1e1900 */
[----:B------:R-:W5:Y:S01]  /*0770*/  LDG.E R11, desc[UR12][R28.64+0x30] ;  /* 0x0000300c1c0b7981 */ /* 0x000f62000c1e1900 */
[C---:B--2---:R-:W-:Y:S03]  /*0780*/  HMMA.16816.F32 R4, R12.reuse, R8, R4 ;  /* 0x000000080c04723c */ /* 0x044fe60000001804 */
[----:B------:R-:W2:Y:S04]  /*0790*/  LDG.E R8, desc[UR12][R30.64+0x20] ;  /* 0x0000200c1e087981 */ /* 0x000ea8000c1e1900 */
[----:B------:R-:W2:Y:S04]  /*07a0*/  LDG.E R9, desc[UR12][R28.64+0x20] ;  /* 0x0000200c1c097981 */ /* 0x000ea8000c1e1900 */
[----:B----4-:R-:W-:Y:S04]  /*07b0*/  MOVM.16.MT88 R26, R26 ;  /* 0x000000001a1a723a */ /* 0x010fe80000000000 */
[----:B---3--:R-:W0:Y:S04]  /*07c0*/  MOVM.16.MT88 R27, R22 ;  /* 0x00000000161b723a */ /* 0x008e280000000000 */
[----:B------:R-:W-:Y:S04]  /*07d0*/  MOVM.16.MT88 R24, R24 ;  /* 0x000000001818723a */ /* 0x000fe80000000000 */
[----:B------:R-:W2:Y:S04]  /*07e0*/  MOVM.16.MT88 R25, R25 ;  /* 0x000000001919723a */ /* 0x000ea80000000000 */
[----:B-----5:R-:W-:Y:S04]  /*07f0*/  MOVM.16.MT88 R20, R3 ;  /* 0x000000000314723a */ /* 0x020fe80000000000 */
[----:B------:R-:W1:Y:S01]  /*0800*/  MOVM.16.MT88 R21, R21 ;  /* 0x000000001515723a */ /* 0x000e620000000000 */
[----:B0-----:R-:W-:Y:S01]  /*0810*/  HMMA.16816.F32 R16, R12, R26, R16 ;  /* 0x0000001a0c10723c */ /* 0x001fe20000001810 */
[----:B------:R-:W-:-:S02]  /*0820*/  UIADD3 UR17, UP0, UPT, UR17, 0x80, URZ ;  /* 0x0000008011117890 */ /* 0x000fc4000ff1e0ff */
[----:B------:R-:W-:Y:S02]  /*0830*/  UIADD3 UR8, UPT, UPT, UR8, 0x4, URZ ;  /* 0x0000000408087890 */ /* 0x000fe4000fffe0ff */
[----:B------:R-:W-:Y:S02]  /*0840*/  UIADD3.X UR10, UPT, UPT, URZ, UR10, URZ, UP0, !UPT ;  /* 0x0000000aff0a7290 */ /* 0x000fe400087fe4ff */
[----:B------:R-:W-:Y:S02]  /*0850*/  UISETP.NE.AND UP0, UPT, UR8, URZ, UPT ;  /* 0x000000ff0800728c */ /* 0x000fe4000bf05270 */
[----:B------:R-:W-:Y:S02]  /*0860*/  UIADD3 UR4, UPT, UPT, UR4, 0x40, URZ ;  /* 0x0000004004047890 */ /* 0x000fe4000fffe0ff */
[----:B------:R-:W-:Y:S02]  /*0870*/  ULEA UR14, UR11, UR14, 0x6 ;  /* 0x0000000e0b0e7291 */ /* 0x000fe4000f8e30ff */
[----:B------:R-:W-:-:S02]  /*0880*/  ULEA UR15, UR11, UR15, 0x6 ;  /* 0x0000000f0b0f7291 */ /* 0x000fc4000f8e30ff */
[----:B------:R-:W-:Y:S02]  /*0890*/  ULEA UR16, UR11, UR16, 0x6 ;  /* 0x000000100b107291 */ /* 0x000fe4000f8e30ff */
[----:B------:R-:W-:Y:S02]  /*08a0*/  ULEA UR9, UR11, UR9, 0x6 ;  /* 0x000000090b097291 */ /* 0x000fe4000f8e30ff */
[----:B------:R-:W-:Y:S01]  /*08b0*/  UIADD3 UR5, UPT, UPT, UR5, 0x40, URZ ;  /* 0x0000004005057890 */ /* 0x000fe2000fffe0ff */
[C---:B--2---:R-:W-:Y:S08]  /*08c0*/  HMMA.16816.F32 R4, R8.reuse, R24, R4 ;  /* 0x000000180804723c */ /* 0x044ff00000001804 */
[----:B-1----:R-:W-:Y:S01]  /*08d0*/  HMMA.16816.F32 R8, R8, R20, R16 ;  /* 0x000000140808723c */ /* 0x002fe20000001810 */
[----:B------:R-:W-:-:S04]  /*08e0*/  NOP ;  /* 0x0000000000007918 */ /* 0x000fc80000000000 */
[----:B------:R-:W-:-:S15]  /*08f0*/  BRA.U UP0, `(.L_x_1) ;  /* 0xfffffff900747547 */ /* 0x000fde000b83ffff */
.L_x_0:
[----:B------:R-:W-:Y:S01]  /*0900*/  UIADD3 UR5, UPT, UPT, UR11, -0x1, URZ ;  /* 0xffffffff0b057890 */ /* 0x000fe2000fffe0ff */
[----:B------:R-:W1:Y:S03]  /*0910*/  S2R R0, SR_LANEID ;  /* 0x0000000000007919 */ /* 0x000e660000000000 */
[----:B------:R-:W-:-:S04]  /*0920*/  ULEA.HI UR5, UR5, 0x1, URZ, 0x1c ;  /* 0x0000000105057891 */ /* 0x000fc8000f8fe0ff */
[----:B------:R-:W-:-:S04]  /*0930*/  ULOP3.LUT UR5, UR5, 0x3, URZ, 0xc0, !UPT ;  /* 0x0000000305057892 */ /* 0x000fc8000f8ec0ff */
[----:B------:R-:W-:-:S09]  /*0940*/  UISETP.NE.AND UP0, UPT, UR5, URZ, UPT ;  /* 0x000000ff0500728c */ /* 0x000fd2000bf05270 */
[----:B------:R-:W-:Y:S05]  /*0950*/  BRA.U !UP0, `(.L_x_2) ;  /* 0x0000000108a87547 */ /* 0x000fea000b800000 */
[----:B------:R-:W2:Y:S01]  /*0960*/  S2R R3, SR_LANEID ;  /* 0x0000000000037919 */ /* 0x000ea20000000000 */
[----:B------:R-:W-:Y:S02]  /*0970*/  USHF.R.U32.HI UR9, URZ, 0x1, UR11 ;  /* 0x00000001ff097899 */ /* 0x000fe4000801160b */
[----:B------:R-:W-:Y:S01]  /*0980*/  UIMAD UR8, UR4, UR11, UR6 ;  /* 0x0000000b040872a4 */ /* 0x000fe2000f8e0206 */
[----:B------:R-:W3:Y:S01]  /*0990*/  LDCU.128 UR16, c[0x0][0x380] ;  /* 0x00007000ff1077ac */ /* 0x000ee20008000c00 */
[----:B------:R-:W-:Y:S02]  /*09a0*/  UIADD3 UR4, UPT, UPT, UR7, UR4, URZ ;  /* 0x0000000407047290 */ /* 0x000fe4000fffe0ff */
[----:B------:R-:W-:Y:S01]  /*09b0*/  UIADD3 UR5, UPT, UPT, -UR5, URZ, URZ ;  /* 0x000000ff05057290 */ /* 0x000fe2000fffe1ff */
[----:B--2---:R-:W-:Y:S02]  /*09c0*/  LOP3.LUT R2, R3, 0x3, RZ, 0xc0, !PT ;  /* 0x0000000303027812 */ /* 0x004fe400078ec0ff */
[----:B------:R-:W-:Y:S01]  /*09d0*/  SHF.R.U32.HI R13, RZ, 0x2, R3 ;  /* 0x00000002ff0d7819 */ /* 0x000fe20000011603 */
[----:B------:R-:W-:-:S04]  /*09e0*/  IMAD.MOV.U32 R3, RZ, RZ, RZ ;  /* 0x000000ffff037224 */ /* 0x000fc800078e00ff */
[----:B------:R-:W-:-:S04]  /*09f0*/  IMAD.WIDE.U32 R2, R13, UR9, R2 ;  /* 0x000000090d027c25 */ /* 0x000fc8000f8e0002 */
[C---:B------:R-:W-:Y:S01]  /*0a00*/  IMAD.SHL.U32 R16, R2.reuse, 0x4, RZ ;  /* 0x0000000402107824 */ /* 0x040fe200078e00ff */
[----:B---3--:R-:W-:-:S07]  /*0a10*/  SHF.L.U64.HI R27, R2, 0x2, R3 ;  /* 0x00000002021b7819 */ /* 0x008fce0000010203 */
.L_x_3:
[----:B------:R-:W-:Y:S01]  /*0a20*/  UIMAD.WIDE UR14, UR8, 0x2, UR18 ;  /* 0x00000002080e78a5 */ /* 0x000fe2000f8e0212 */
[----:B------:R-:W-:-:S05]  /*0a30*/  IMAD.U32 R23, RZ, RZ, UR11 ;  /* 0x0000000bff177e24 */ /* 0x000fca000f8e00ff */
[----:B------:R-:W-:-:S04]  /*0a40*/  IADD3 R20, P0, PT, R16, UR14, RZ ;  /* 0x0000000e10147c10 */ /* 0x000fc8000ff1e0ff */
[----:B------:R-:W-:-:S03]  /*0a50*/  IADD3.X R21, PT, PT, R27, UR15, RZ, P0, !PT ;  /* 0x0000000f1b157c10 */ /* 0x000fc600087fe4ff */
[----:B------:R-:W-:Y:S02]  /*0a60*/  IMAD.WIDE.U32 R22, R23, 0x10, R20 ;  /* 0x0000001017167825 */ /* 0x000fe400078e0014 */
[----:B0-----:R-:W2:Y:S04]  /*0a70*/  LDG.E R17, desc[UR12][R20.64] ;  /* 0x0000000c14117981 */ /* 0x001ea8000c1e1900 */
[----:B------:R2:W3:Y:S04]  /*0a80*/  LDG.E R25, desc[UR12][R20.64+0x10] ;  /* 0x0000100c14197981 */ /* 0x0004e8000c1e1900 */
[----:B------:R-:W4:Y:S04]  /*0a90*/  LDG.E R24, desc[UR12][R22.64] ;  /* 0x0000000c16187981 */ /* 0x000f28000c1e1900 */
[----:B------:R3:W5:Y:S01]  /*0aa0*/  LDG.E R26, desc[UR12][R22.64+0x10] ;  /* 0x0000100c161a7981 */ /* 0x000762000c1e1900 */
[----:B------:R-:W-:Y:S01]  /*0ab0*/  UIMAD.WIDE.U32 UR14, UR4, 0x2, UR16 ;  /* 0x00000002040e78a5 */ /* 0x000fe2000f8e0010 */
[----:B------:R-:W-:-:S05]  /*0ac0*/  IMAD.U32 R3, RZ, RZ, UR11 ;  /* 0x0000000bff037e24 */ /* 0x000fca000f8e00ff */
[----:B------:R-:W-:-:S04]  /*0ad0*/  IADD3 R18, P0, PT, R16, UR14, RZ ;  /* 0x0000000e10127c10 */ /* 0x000fc8000ff1e0ff */
[----:B------:R-:W-:-:S03]  /*0ae0*/  IADD3.X R19, PT, PT, R27, UR15, RZ, P0, !PT ;  /* 0x0000000f1b137c10 */ /* 0x000fc600087fe4ff */
[----:B------:R-:W-:Y:S02]  /*0af0*/  IMAD.WIDE.U32 R2, R3, 0x10, R18 ;  /* 0x0000001003027825 */ /* 0x000fe400078e0012 */
[----:B------:R-:W5:Y:S04]  /*0b00*/  LDG.E R12, desc[UR12][R18.64] ;  /* 0x0000000c120c7981 */ /* 0x000f68000c1e1900 */
[----:B------:R-:W5:Y:S04]  /*0b10*/  LDG.E R14, desc[UR12][R18.64+0x10] ;  /* 0x0000100c120e7981 */ /* 0x000f68000c1e1900 */
[----:B------:R-:W5:Y:S04]  /*0b20*/  LDG.E R13, desc[UR12][R2.64] ;  /* 0x0000000c020d7981 */ /* 0x000f68000c1e1900 */
[----:B------:R-:W5:Y:S01]  /*0b30*/  LDG.E R15, desc[UR12][R2.64+0x10] ;  /* 0x0000100c020f7981 */ /* 0x000f62000c1e1900 */
[----:B------:R-:W-:-:S02]  /*0b40*/  UIADD3 UR5, UPT, UPT, UR5, 0x1, URZ ;  /* 0x0000000105057890 */ /* 0x000fc4000fffe0ff */
[----:B------:R-:W-:Y:S02]  /*0b50*/  ULEA UR8, UR11, UR8, 0x4 ;  /* 0x000000080b087291 */ /* 0x000fe4000f8e20ff */
[----:B------:R-:W-:Y:S02]  /*0b60*/  UISETP.NE.AND UP0, UPT, UR5, URZ, UPT ;  /* 0x000000ff0500728c */ /* 0x000fe4000bf05270 */
[----:B------:R-:W-:Y:S01]  /*0b70*/  UIADD3 UR4, UPT, UPT, UR4, 0x10, URZ ;  /* 0x0000001004047890 */ /* 0x000fe2000fffe0ff */
[----:B--2---:R-:W-:Y:S04]  /*0b80*/  MOVM.16.MT88 R20, R17 ;  /* 0x000000001114723a */ /* 0x004fe80000000000 */
[----:B---3--:R-:W-:Y:S04]  /*0b90*/  MOVM.16.MT88 R22, R25 ;  /* 0x000000001916723a */ /* 0x008fe80000000000 */
[----:B----4-:R-:W0:Y:S04]  /*0ba0*/  MOVM.16.MT88 R21, R24 ;  /* 0x000000001815723a */ /* 0x010e280000000000 */
[----:B-----5:R-:W2:Y:S01]  /*0bb0*/  MOVM.16.MT88 R23, R26 ;  /* 0x000000001a17723a */ /* 0x020ea20000000000 */
[C---:B0-----:R-:W-:Y:S08]  /*0bc0*/  HMMA.16816.F32 R4, R12.reuse, R20, R4 ;  /* 0x000000140c04723c */ /* 0x041ff00000001804 */
[----:B--2---:R-:W-:Y:S01]  /*0bd0*/  HMMA.16816.F32 R8, R12, R22, R8 ;  /* 0x000000160c08723c */ /* 0x004fe20000001808 */
[----:B------:R-:W-:-:S04]  /*0be0*/  NOP ;  /* 0x0000000000007918 */ /* 0x000fc80000000000 */
[----:B------:R-:W-:-:S15]  /*0bf0*/  BRA.U UP0, `(.L_x_3) ;  /* 0xfffffffd00887547 */ /* 0x000fde000b83ffff */
.L_x_2:
[----:B------:R-:W2:Y:S01]  /*0c00*/  LDCU.64 UR8, c[0x0][0x390] ;  /* 0x00007200ff0877ac */ /* 0x000ea20008000a00 */
[----:B-1----:R-:W-:Y:S01]  /*0c10*/  LOP3.LUT R2, R0, 0x3, RZ, 0xc0, !PT ;  /* 0x0000000300027812 */ /* 0x002fe200078ec0ff */
[----:B------:R-:W-:Y:S01]  /*0c20*/  IMAD.MOV.U32 R3, RZ, RZ, RZ ;  /* 0x000000ffff037224 */ /* 0x000fe200078e00ff */
[----:B------:R-:W-:Y:S01]  /*0c30*/  SHF.R.U32.HI R13, RZ, 0x2, R0 ;  /* 0x00000002ff0d7819 */ /* 0x000fe20000011600 */
[----:B------:R-:W-:Y:S02]  /*0c40*/  UIADD3 UR5, UP0, UPT, UR6, UR7, URZ ;  /* 0x0000000706057290 */ /* 0x000fe4000ff1e0ff */
[----:B------:R-:W-:Y:S02]  /*0c50*/  USHF.R.U32.HI UR11, URZ, 0x1, UR11 ;  /* 0x00000001ff0b7899 */ /* 0x000fe4000801160b */
[----:B------:R-:W-:-:S04]  /*0c60*/  ULEA.HI.X.SX32 UR6, UR6, URZ, 0x1, UP0 ;  /* 0x000000ff06067291 */ /* 0x000fc800080f0eff */
[----:B------:R-:W-:Y:S01]  /*0c70*/  IMAD.WIDE.U32 R12, R13, UR11, R2 ;  /* 0x0000000b0d0c7c25 */ /* 0x000fe2000f8e0002 */
[----:B--2---:R-:W-:-:S04]  /*0c80*/  ULEA UR4, UP0, UR5, UR8, 0x2 ;  /* 0x0000000805047291 */ /* 0x004fc8000f8010ff */
[----:B------:R-:W-:Y:S02]  /*0c90*/  ULEA.HI.X UR5, UR5, UR9, UR6, 0x2, UP0 ;  /* 0x0000000905057291 */ /* 0x000fe400080f1406 */
[----:B------:R-:W-:-:S04]  /*0ca0*/  LEA R2, P0, R12, UR4, 0x3 ;  /* 0x000000040c027c11 */ /* 0x000fc8000f8018ff */
[----:B------:R-:W-:Y:S01]  /*0cb0*/  LEA.HI.X R3, R12, UR5, R13, 0x3, P0 ;  /* 0x000000050c037c11 */ /* 0x000fe200080f1c0d */
[----:B------:R-:W-:-:S04]  /*0cc0*/  IMAD.U32 R13, RZ, RZ, UR11 ;  /* 0x0000000bff0d7e24 */ /* 0x000fc8000f8e00ff */
[----:B------:R-:W-:Y:S01]  /*0cd0*/  IMAD.WIDE.U32 R12, R13, 0x40, R2 ;  /* 0x000000400d0c7825 */ /* 0x000fe200078e0002 */
[----:B0-----:R-:W-:Y:S04]  /*0ce0*/  STG.E.64 desc[UR12][R2.64], R4 ;  /* 0x0000000402007986 */ /* 0x001fe8000c101b0c */
[----:B------:R-:W-:Y:S04]  /*0cf0*/  STG.E.64 desc[UR12][R12.64], R6 ;  /* 0x000000060c007986 */ /* 0x000fe8000c101b0c */
[----:B------:R-:W-:Y:S04]  /*0d00*/  STG.E.64 desc[UR12][R2.64+0x20], R8 ;  /* 0x0000200802007986 */ /* 0x000fe8000c101b0c */
[----:B------:R-:W-:Y:S01]  /*0d10*/  STG.E.64 desc[UR12][R12.64+0x20], R10 ;  /* 0x0000200a0c007986 */ /* 0x000fe2000c101b0c */
[----:B------:R-:W-:Y:S05]  /*0d20*/  EXIT ;  /* 0x000000000000794d */ /* 0x000fea0003800000 */
.L_x_4:
[----:B------:R-:W-:-:S00]  /*0d30*/  BRA `(.L_x_4) ;  /* 0xfffffffc00fc7947 */ /* 0x000fc0000383ffff */
[----:B------:R-:W-:-:S00]  /*0d40*/  NOP ;  /* 0x0000000000007918 */ /* 0x000fc00000000000 */
        /* <DEDUP_REMOVED lines=11> */
.L_x_5:


//--------------------- .nv.shared.reserved.0     --------------------------
	.section	.nv.shared.reserved.0,"aw",@nobits
	.weak		__nv_reservedSMEM_offset_0_alias
	.size		__nv_reservedSMEM_offset_0_alias, 0, 64
	.other		__nv_reservedSMEM_offset_0_alias,@"STO_CUDA_RESERVED_SHARED STV_DEFAULT"
__nv_reservedSMEM_offset_0_alias:
	.zero		0
	.zero		64


//--------------------- .nv.constant0._Z9wmma_gemmPK6__halfS1_Pfi --------------------------
	.section	.nv.constant0._Z9wmma_gemmPK6__halfS1_Pfi,"a",@progbits
	.sectionflags	@""
	.align	4
.nv.constant0._Z9wmma_gemmPK6__halfS1_Pfi:
	.zero		924


//--------------------- SYMBOLS --------------------------

	.type		.nv.reservedSmem.offset0,@object
	.size		.nv.reservedSmem.offset0,0x4
